//
// Generated by NVIDIA NVVM Compiler
//
// Compiler Build ID: CL-36424714
// Cuda compilation tools, release 13.0, V13.0.88
// Based on NVVM 20.0.0
//

.version 9.0
.target sm_100
.address_size 64

	// .globl	_Z3addiPfS_

.visible .entry _Z3addiPfS_(
	.param .u32 _Z3addiPfS__param_0,
	.param .u64 .ptr .align 1 _Z3addiPfS__param_1,
	.param .u64 .ptr .align 1 _Z3addiPfS__param_2
)
{
	.reg .b32 	%r<5>;
	.reg .b32 	%f<23>;
	.reg .b64 	%rd<8>;

	ld.param.u64 	%rd1, [_Z3addiPfS__param_1];
	ld.param.u64 	%rd2, [_Z3addiPfS__param_2];
	cvta.to.global.u64 	%rd3, %rd1;
	cvta.to.global.u64 	%rd4, %rd2;
	mov.u32 	%r1, %ctaid.x;
	mov.u32 	%r2, %ntid.x;
	mov.u32 	%r3, %tid.x;
	mad.lo.s32 	%r4, %r1, %r2, %r3;
	mul.wide.s32 	%rd5, %r4, 4;
	add.s64 	%rd6, %rd4, %rd5;
	add.s64 	%rd7, %rd3, %rd5;
	ld.global.f32 	%f1, [%rd6];
	add.f32 	%f2, %f1, 0f40000000;
	fma.rn.f32 	%f3, %f2, 0f40E00000, 0f40000000;
	fma.rn.f32 	%f4, %f3, 0f40E00000, 0f40000000;
	fma.rn.f32 	%f5, %f4, 0f40E00000, 0f40000000;
	fma.rn.f32 	%f6, %f5, 0f40E00000, 0f40000000;
	fma.rn.f32 	%f7, %f6, 0f40E00000, 0f40000000;
	fma.rn.f32 	%f8, %f7, 0f40E00000, 0f40000000;
	fma.rn.f32 	%f9, %f8, 0f40E00000, 0f40000000;
	fma.rn.f32 	%f10, %f9, 0f40E00000, 0f40000000;
	fma.rn.f32 	%f11, %f10, 0f40E00000, 0f40000000;
	fma.rn.f32 	%f12, %f11, 0f40E00000, 0f40000000;
	fma.rn.f32 	%f13, %f12, 0f40E00000, 0f40000000;
	fma.rn.f32 	%f14, %f13, 0f40E00000, 0f40000000;
	fma.rn.f32 	%f15, %f14, 0f40E00000, 0f40000000;
	fma.rn.f32 	%f16, %f15, 0f40E00000, 0f40000000;
	fma.rn.f32 	%f17, %f16, 0f40E00000, 0f40000000;
	fma.rn.f32 	%f18, %f17, 0f40E00000, 0f40000000;
	fma.rn.f32 	%f19, %f18, 0f40E00000, 0f40000000;
	fma.rn.f32 	%f20, %f19, 0f40E00000, 0f40000000;
	fma.rn.f32 	%f21, %f20, 0f40E00000, 0f40000000;
	st.global.f32 	[%rd7], %f21;
	mul.f32 	%f22, %f21, 0f40E00000;
	st.global.f32 	[%rd6], %f22;
	ret;

}


// ===== COMPILED SASS (sm_100) =====

	.target	sm_100

	.elftype	@"ET_EXEC"


//--------------------- .note.nv.tkinfo           --------------------------
	.section	.note.nv.tkinfo,"",@"SHT_NOTE"
	.sectionflags	@"SHF_NOTE_NV_TKINFO"
	.tkinfo
        /*0018*/ 	.word	0x00000002
        /*0030*/ 	.string	""
        /*0030*/ 	.string	"ptxas"
        /*0030*/ 	.string	"Cuda compilation tools, release 13.0, V13.0.88"
        /*0030*/ 	.string	"Build cuda_13.0.r13.0/compiler.36424714_0"
        /*0030*/ 	.string	"-arch sm_100 -m 64 "



//--------------------- .note.nv.cuinfo           --------------------------
	.section	.note.nv.cuinfo,"",@"SHT_NOTE"
	.sectionflags	@"SHF_NOTE_NV_CUINFO"
        /*0018*/ 	.short	0x0002
        /*001a*/ 	.short	0x0064
        /*001c*/ 	.short	0x0082
	.zero		2


//--------------------- .nv.info                  --------------------------
	.section	.nv.info,"",@"SHT_CUDA_INFO"
	.align	4


	//----- nvinfo : EIATTR_REGCOUNT
	.align		4
        /*0000*/ 	.byte	0x04, 0x2f
        /*0002*/ 	.short	(.L_1 - .L_0)
	.align		4
.L_0:
        /*0004*/ 	.word	index@(_Z3addiPfS_)
        /*0008*/ 	.word	0x0000000c


	//----- nvinfo : EIATTR_FRAME_SIZE
	.align		4
.L_1:
        /*000c*/ 	.byte	0x04, 0x11
        /*000e*/ 	.short	(.L_3 - .L_2)
	.align		4
.L_2:
        /*0010*/ 	.word	index@(_Z3addiPfS_)
        /*0014*/ 	.word	0x00000000


	//----- nvinfo : EIATTR_MIN_STACK_SIZE
	.align		4
.L_3:
        /*0018*/ 	.byte	0x04, 0x12
        /*001a*/ 	.short	(.L_5 - .L_4)
	.align		4
.L_4:
        /*001c*/ 	.word	index@(_Z3addiPfS_)
        /*0020*/ 	.word	0x00000000
.L_5:


//--------------------- .nv.compat                --------------------------
	.section	.nv.compat,"",@"SHT_CUDA_COMPAT_INFO"
	.align	4
        /*0000*/ 	.byte	0x02, 0x09, 0x00, 0x00, 0x02, 0x02, 0x01, 0x00, 0x02, 0x05, 0x05, 0x00, 0x03, 0x07, 0x01, 0x01
        /*0010*/ 	.byte	0x02, 0x03, 0x00, 0x00, 0x02, 0x06, 0x01, 0x00, 0x04, 0x0b, 0x08, 0x00, 0x09, 0x00, 0x00, 0x00
        /*0020*/ 	.byte	0x00, 0x00, 0x00, 0x00


//--------------------- .nv.info._Z3addiPfS_      --------------------------
	.section	.nv.info._Z3addiPfS_,"",@"SHT_CUDA_INFO"
	.sectionflags	@""
	.align	4


	//----- nvinfo : EIATTR_CUDA_API_VERSION
	.align		4
        /*0000*/ 	.byte	0x04, 0x37
        /*0002*/ 	.short	(.L_7 - .L_6)
.L_6:
        /*0004*/ 	.word	0x00000082


	//----- nvinfo : EIATTR_KPARAM_INFO
	.align		4
.L_7:
        /*0008*/ 	.byte	0x04, 0x17
        /*000a*/ 	.short	(.L_9 - .L_8)
.L_8:
        /*000c*/ 	.word	0x00000000
        /*0010*/ 	.short	0x0002
        /*0012*/ 	.short	0x0010
        /*0014*/ 	.byte	0x00, 0xf5, 0x21, 0x00


	//----- nvinfo : EIATTR_KPARAM_INFO
	.align		4
.L_9:
        /*0018*/ 	.byte	0x04, 0x17
        /*001a*/ 	.short	(.L_11 - .L_10)
.L_10:
        /*001c*/ 	.word	0x00000000
        /*0020*/ 	.short	0x0001
        /*0022*/ 	.short	0x0008
        /*0024*/ 	.byte	0x00, 0xf5, 0x21, 0x00


	//----- nvinfo : EIATTR_KPARAM_INFO
	.align		4
.L_11:
        /*0028*/ 	.byte	0x04, 0x17
        /*002a*/ 	.short	(.L_13 - .L_12)
.L_12:
        /*002c*/ 	.word	0x00000000
        /*0030*/ 	.short	0x0000
        /*0032*/ 	.short	0x0000
        /*0034*/ 	.byte	0x00, 0xf0, 0x11, 0x00


	//----- nvinfo : EIATTR_SPARSE_MMA_MASK
	.align		4
.L_13:
        /*0038*/ 	.byte	0x03, 0x50
        /*003a*/ 	.short	0x0000


	//----- nvinfo : EIATTR_MAXREG_COUNT
	.align		4
        /*003c*/ 	.byte	0x03, 0x1b
        /*003e*/ 	.short	0x00ff


	//----- nvinfo : EIATTR_MERCURY_ISA_VERSION
	.align		4
        /*0040*/ 	.byte	0x03, 0x5f
        /*0042*/ 	.short	0x0101


	//----- nvinfo : EIATTR_VRC_CTA_INIT_COUNT
	.align		4
        /*0044*/ 	.byte	0x02, 0x4a
	.zero		1
	.zero		1


	//----- nvinfo : EIATTR_EXIT_INSTR_OFFSETS
	.align		4
        /*0048*/ 	.byte	0x04, 0x1c
        /*004a*/ 	.short	(.L_15 - .L_14)


	//   ....[0]....
.L_14:
        /*004c*/ 	.word	0x00000230


	//----- nvinfo : EIATTR_CBANK_PARAM_SIZE
	.align		4
.L_15:
        /*0050*/ 	.byte	0x03, 0x19
        /*0052*/ 	.short	0x0018


	//----- nvinfo : EIATTR_PARAM_CBANK
	.align		4
        /*0054*/ 	.byte	0x04, 0x0a
        /*0056*/ 	.short	(.L_17 - .L_16)
	.align		4
.L_16:
        /*0058*/ 	.word	index@(.nv.constant0._Z3addiPfS_)
        /*005c*/ 	.short	0x0380
        /*005e*/ 	.short	0x0018


	//----- nvinfo : EIATTR_SW_WAR
	.align		4
.L_17:
        /*0060*/ 	.byte	0x04, 0x36
        /*0062*/ 	.short	(.L_19 - .L_18)
.L_18:
        /*0064*/ 	.word	0x00000008
.L_19:


//--------------------- .nv.callgraph             --------------------------
	.section	.nv.callgraph,"",@"SHT_CUDA_CALLGRAPH"
	.align	4
	.sectionentsize	8
	.align		4
        /*0000*/ 	.word	0x00000000
	.align		4
        /*0004*/ 	.word	0xffffffff
	.align		4
        /*0008*/ 	.word	0x00000000
	.align		4
        /*000c*/ 	.word	0xfffffffe
	.align		4
        /*0010*/ 	.word	0x00000000
	.align		4
        /*0014*/ 	.word	0xfffffffd
	.align		4
        /*0018*/ 	.word	0x00000000
	.align		4
        /*001c*/ 	.word	0xfffffffc


//--------------------- .text._Z3addiPfS_         --------------------------
	.section	.text._Z3addiPfS_,"ax",@progbits
	.align	128
        .global         _Z3addiPfS_
        .type           _Z3addiPfS_,@function
        .size           _Z3addiPfS_,(.L_x_1 - _Z3addiPfS_)
        .other          _Z3addiPfS_,@"STO_CUDA_ENTRY STV_DEFAULT"
_Z3addiPfS_:
.text._Z3addiPfS_:
[----:B------:R-:W-:Y:S01]  /*0000*/  LDC R1, c[0x0][0x37c] ;  /* 0x0000df00ff017b82 */ /* 0x000fe20000000800 */
[----:B------:R-:W0:Y:S07]  /*0010*/  S2R R0, SR_TID.X ;  /* 0x0000000000007919 */ /* 0x000e2e0000002100 */
[----:B------:R-:W0:Y:S01]  /*0020*/  S2UR UR6, SR_CTAID.X ;  /* 0x00000000000679c3 */ /* 0x000e220000002500 */
[----:B------:R-:W1:Y:S07]  /*0030*/  LDCU.64 UR4, c[0x0][0x358] ;  /* 0x00006b00ff0477ac */ /* 0x000e6e0008000a00 */
[----:B------:R-:W0:Y:S08]  /*0040*/  LDC R7, c[0x0][0x360] ;  /* 0x0000d800ff077b82 */ /* 0x000e300000000800 */
[----:B------:R-:W2:Y:S01]  /*0050*/  LDC.64 R2, c[0x0][0x390] ;  /* 0x0000e400ff027b82 */ /* 0x000ea20000000a00 */
[----:B------:R-:W-:-:S07]  /*0060*/  HFMA2 R9, -RZ, RZ, 2.4375, 0 ;  /* 0x40e00000ff097431 */ /* 0x000fce00000001ff */
[----:B------:R-:W3:Y:S01]  /*0070*/  LDC.64 R4, c[0x0][0x388] ;  /* 0x0000e200ff047b82 */ /* 0x000ee20000000a00 */
[----:B0-----:R-:W-:-:S04]  /*0080*/  IMAD R7, R7, UR6, R0 ;  /* 0x0000000607077c24 */ /* 0x001fc8000f8e0200 */
[----:B--2---:R-:W-:-:S05]  /*0090*/  IMAD.WIDE R2, R7, 0x4, R2 ;  /* 0x0000000407027825 */ /* 0x004fca00078e0202 */
[----:B-1----:R-:W2:Y:S01]  /*00a0*/  LDG.E R0, desc[UR4][R2.64] ;  /* 0x0000000402007981 */ /* 0x002ea2000c1e1900 */
[----:B---3--:R-:W-:-:S04]  /*00b0*/  IMAD.WIDE R4, R7, 0x4, R4 ;  /* 0x0000000407047825 */ /* 0x008fc800078e0204 */
[----:B--2---:R-:W-:-:S04]  /*00c0*/  FADD R0, R0, 2 ;  /* 0x4000000000007421 */ /* 0x004fc80000000000 */
[----:B------:R-:W-:-:S04]  /*00d0*/  FFMA R0, R0, R9, 2 ;  /* 0x4000000000007423 */ /* 0x000fc80000000009 */
        /* <DEDUP_REMOVED lines=18> */
[----:B------:R-:W-:Y:S01]  /*0200*/  FMUL R7, R9, 7 ;  /* 0x40e0000009077820 */ /* 0x000fe20000400000 */
[----:B------:R-:W-:Y:S04]  /*0210*/  STG.E desc[UR4][R4.64], R9 ;  /* 0x0000000904007986 */ /* 0x000fe8000c101904 */
[----:B------:R-:W-:Y:S01]  /*0220*/  STG.E desc[UR4][R2.64], R7 ;  /* 0x0000000702007986 */ /* 0x000fe2000c101904 */
[----:B------:R-:W-:Y:S05]  /*0230*/  EXIT ;  /* 0x000000000000794d */ /* 0x000fea0003800000 */
.L_x_0:
[----:B------:R-:W-:-:S00]  /*0240*/  BRA `(.L_x_0) ;  /* 0xfffffffc00fc7947 */ /* 0x000fc0000383ffff */
[----:B------:R-:W-:-:S00]  /*0250*/  NOP ;  /* 0x0000000000007918 */ /* 0x000fc00000000000 */
        /* <DEDUP_REMOVED lines=10> */
.L_x_1:


//--------------------- .nv.shared.reserved.0     --------------------------
	.section	.nv.shared.reserved.0,"aw",@nobits
	.weak		__nv_reservedSMEM_offset_0_alias
	.size		__nv_reservedSMEM_offset_0_alias, 0, 64
	.other		__nv_reservedSMEM_offset_0_alias,@"STO_CUDA_RESERVED_SHARED STV_DEFAULT"
__nv_reservedSMEM_offset_0_alias:
	.zero		0
	.zero		64


//--------------------- .nv.constant0._Z3addiPfS_ --------------------------
	.section	.nv.constant0._Z3addiPfS_,"a",@progbits
	.sectionflags	@""
	.align	4
.nv.constant0._Z3addiPfS_:
	.zero		920


//--------------------- SYMBOLS --------------------------

	.type		.nv.reservedSmem.offset0,@object
	.size		.nv.reservedSmem.offset0,0x4
